	.headerflags	@"EF_CUDA_TEXMODE_UNIFIED EF_CUDA_64BIT_ADDRESS EF_CUDA_ACCELERATORS EF_CUDA_SM90 EF_CUDA_VIRTUAL_SM(EF_CUDA_SM90)"
	.elftype	@"ET_EXEC"


//--------------------- .nv.info                  --------------------------
	.section	.nv.info,"",@"SHT_CUDA_INFO"
	.align	4


	//----- nvinfo : EIATTR_REGCOUNT
	.align		4
        /*0000*/ 	.byte	0x04, 0x2f
        /*0002*/ 	.short	(.L_3 - .L_2)
	.align		4
.L_2:
        /*0004*/ 	.word	index@(triton_poi_fused__native_batch_norm_legit_no_training_add_47)
        /*0008*/ 	.word	0x0000001a


	//----- nvinfo : EIATTR_MIN_STACK_SIZE
	.align		4
.L_3:
        /*000c*/ 	.byte	0x04, 0x12
        /*000e*/ 	.short	(.L_5 - .L_4)
	.align		4
.L_4:
        /*0010*/ 	.word	index@(triton_poi_fused__native_batch_norm_legit_no_training_add_47)
        /*0014*/ 	.word	0x00000000


	//----- nvinfo : EIATTR_FRAME_SIZE
	.align		4
.L_5:
        /*0018*/ 	.byte	0x04, 0x11
        /*001a*/ 	.short	(.L_7 - .L_6)
	.align		4
.L_6:
        /*001c*/ 	.word	index@(triton_poi_fused__native_batch_norm_legit_no_training_add_47)
        /*0020*/ 	.word	0x00000000


	//----- nvinfo : EIATTR_MIN_STACK_SIZE
	.align		4
.L_7:
        /*0024*/ 	.byte	0x04, 0x12
        /*0026*/ 	.short	(.L_9 - .L_8)
	.align		4
.L_8:
        /*0028*/ 	.word	index@(triton_poi_fused__native_batch_norm_legit_no_training_add_47)
        /*002c*/ 	.word	0x00000000
.L_9:


//--------------------- .nv.info.triton_poi_fused__native_batch_norm_legit_no_training_add_47 --------------------------
	.section	.nv.info.triton_poi_fused__native_batch_norm_legit_no_training_add_47,"",@"SHT_CUDA_INFO"
	.sectionflags	@""
	.align	4


	//----- nvinfo : EIATTR_CUDA_API_VERSION
	.align		4
        /*0000*/ 	.byte	0x04, 0x37
        /*0002*/ 	.short	(.L_11 - .L_10)
.L_10:
        /*0004*/ 	.word	0x0000007c


	//----- nvinfo : EIATTR_KPARAM_INFO
	.align		4
.L_11:
        /*0008*/ 	.byte	0x04, 0x17
        /*000a*/ 	.short	(.L_13 - .L_12)
.L_12:
        /*000c*/ 	.word	0x00000000
        /*0010*/ 	.short	0x0007
        /*0012*/ 	.short	0x0038
        /*0014*/ 	.byte	0x00, 0xf0, 0x11, 0x00


	//----- nvinfo : EIATTR_KPARAM_INFO
	.align		4
.L_13:
        /*0018*/ 	.byte	0x04, 0x17
        /*001a*/ 	.short	(.L_15 - .L_14)
.L_14:
        /*001c*/ 	.word	0x00000000
        /*0020*/ 	.short	0x0006
        /*0022*/ 	.short	0x0030
        /*0024*/ 	.byte	0x00, 0xf4, 0x21, 0x00


	//----- nvinfo : EIATTR_KPARAM_INFO
	.align		4
.L_15:
        /*0028*/ 	.byte	0x04, 0x17
        /*002a*/ 	.short	(.L_17 - .L_16)
.L_16:
        /*002c*/ 	.word	0x00000000
        /*0030*/ 	.short	0x0005
        /*0032*/ 	.short	0x0028
        /*0034*/ 	.byte	0x00, 0xf4, 0x21, 0x00


	//----- nvinfo : EIATTR_KPARAM_INFO
	.align		4
.L_17:
        /*0038*/ 	.byte	0x04, 0x17
        /*003a*/ 	.short	(.L_19 - .L_18)
.L_18:
        /*003c*/ 	.word	0x00000000
        /*0040*/ 	.short	0x0004
        /*0042*/ 	.short	0x0020
        /*0044*/ 	.byte	0x00, 0xf4, 0x21, 0x00


	//----- nvinfo : EIATTR_KPARAM_INFO
	.align		4
.L_19:
        /*0048*/ 	.byte	0x04, 0x17
        /*004a*/ 	.short	(.L_21 - .L_20)
.L_20:
        /*004c*/ 	.word	0x00000000
        /*0050*/ 	.short	0x0003
        /*0052*/ 	.short	0x0018
        /*0054*/ 	.byte	0x00, 0xf4, 0x21, 0x00


	//----- nvinfo : EIATTR_KPARAM_INFO
	.align		4
.L_21:
        /*0058*/ 	.byte	0x04, 0x17
        /*005a*/ 	.short	(.L_23 - .L_22)
.L_22:
        /*005c*/ 	.word	0x00000000
        /*0060*/ 	.short	0x0002
        /*0062*/ 	.short	0x0010
        /*0064*/ 	.byte	0x00, 0xf4, 0x21, 0x00


	//----- nvinfo : EIATTR_KPARAM_INFO
	.align		4
.L_23:
        /*0068*/ 	.byte	0x04, 0x17
        /*006a*/ 	.short	(.L_25 - .L_24)
.L_24:
        /*006c*/ 	.word	0x00000000
        /*0070*/ 	.short	0x0001
        /*0072*/ 	.short	0x0008
        /*0074*/ 	.byte	0x00, 0xf4, 0x21, 0x00


	//----- nvinfo : EIATTR_KPARAM_INFO
	.align		4
.L_25:
        /*0078*/ 	.byte	0x04, 0x17
        /*007a*/ 	.short	(.L_27 - .L_26)
.L_26:
        /*007c*/ 	.word	0x00000000
        /*0080*/ 	.short	0x0000
        /*0082*/ 	.short	0x0000
        /*0084*/ 	.byte	0x00, 0xf4, 0x21, 0x00


	//----- nvinfo : EIATTR_SPARSE_MMA_MASK
	.align		4
.L_27:
        /*0088*/ 	.byte	0x03, 0x50
        /*008a*/ 	.short	0x0000


	//----- nvinfo : EIATTR_MAXREG_COUNT
	.align		4
        /*008c*/ 	.byte	0x03, 0x1b
        /*008e*/ 	.short	0x00ff


	//----- nvinfo : EIATTR_EXIT_INSTR_OFFSETS
	.align		4
        /*0090*/ 	.byte	0x04, 0x1c
        /*0092*/ 	.short	(.L_29 - .L_28)


	//   ....[0]....
.L_28:
        /*0094*/ 	.word	0x00000430


	//   ....[1]....
        /*0098*/ 	.word	0x00000450


	//----- nvinfo : EIATTR_REQNTID
	.align		4
.L_29:
        /*009c*/ 	.byte	0x04, 0x10
        /*009e*/ 	.short	(.L_31 - .L_30)
.L_30:
        /*00a0*/ 	.word	0x00000080
        /*00a4*/ 	.word	0x00000001
        /*00a8*/ 	.word	0x00000001


	//----- nvinfo : EIATTR_CBANK_PARAM_SIZE
	.align		4
.L_31:
        /*00ac*/ 	.byte	0x03, 0x19
        /*00ae*/ 	.short	0x003c


	//----- nvinfo : EIATTR_PARAM_CBANK
	.align		4
        /*00b0*/ 	.byte	0x04, 0x0a
        /*00b2*/ 	.short	(.L_33 - .L_32)
	.align		4
.L_32:
        /*00b4*/ 	.word	index@(.nv.constant0.triton_poi_fused__native_batch_norm_legit_no_training_add_47)
        /*00b8*/ 	.short	0x0210
        /*00ba*/ 	.short	0x003c


	//----- nvinfo : EIATTR_SW_WAR
	.align		4
.L_33:
        /*00bc*/ 	.byte	0x04, 0x36
        /*00be*/ 	.short	(.L_35 - .L_34)
.L_34:
        /*00c0*/ 	.word	0x00000008
.L_35:


//--------------------- .nv.callgraph             --------------------------
	.section	.nv.callgraph,"",@"SHT_CUDA_CALLGRAPH"
	.align	4
	.sectionentsize	8
	.align		4
        /*0000*/ 	.word	0x00000000
	.align		4
        /*0004*/ 	.word	0xffffffff
	.align		4
        /*0008*/ 	.word	0x00000000
	.align		4
        /*000c*/ 	.word	0xfffffffe
	.align		4
        /*0010*/ 	.word	0x00000000
	.align		4
        /*0014*/ 	.word	0xfffffffd
	.align		4
        /*0018*/ 	.word	0x00000000
	.align		4
        /*001c*/ 	.word	0xfffffffc


//--------------------- .nv.constant4             --------------------------
	.section	.nv.constant4,"a",@progbits
	.align	8
	.align		8
.nv.constant4:
        /*0000*/ 	.dword	_$_str
	.align		8
        /*0008*/ 	.dword	_$_str_$_2


//--------------------- .text.triton_poi_fused__native_batch_norm_legit_no_training_add_47 --------------------------
	.section	.text.triton_poi_fused__native_batch_norm_legit_no_training_add_47,"ax",@progbits
	.align	128
        .global         triton_poi_fused__native_batch_norm_legit_no_training_add_47
        .type           triton_poi_fused__native_batch_norm_legit_no_training_add_47,@function
        .size           triton_poi_fused__native_batch_norm_legit_no_training_add_47,(.L_x_1 - triton_poi_fused__native_batch_norm_legit_no_training_add_47)
        .other          triton_poi_fused__native_batch_norm_legit_no_training_add_47,@"STO_CUDA_ENTRY STV_DEFAULT"
triton_poi_fused__native_batch_norm_legit_no_training_add_47:
.text.triton_poi_fused__native_batch_norm_legit_no_training_add_47:
[----:B------:R-:W0:Y:S01]  /*0000*/  LDC R1, c[0x0][0x28] ;  /* 0x00000a00ff017b82 */ /* 0x000e220000000800 */
[----:B------:R-:W1:Y:S07]  /*0010*/  S2R R0, SR_TID.X ;  /* 0x0000000000007919 */ /* 0x000e6e0000002100 */
[----:B------:R-:W2:Y:S01]  /*0020*/  LDC.64 R12, c[0x0][0x228] ;  /* 0x00008a00ff0c7b82 */ /* 0x000ea20000000a00 */
[----:B------:R-:W-:Y:S01]  /*0030*/  CS2R R4, SRZ ;  /* 0x0000000000047805 */ /* 0x000fe2000001ff00 */
[----:B------:R-:W-:Y:S01]  /*0040*/  ULDC.64 UR4, c[0x0][0x208] ;  /* 0x0000820000047ab9 */ /* 0x000fe20000000a00 */
[----:B------:R-:W3:Y:S05]  /*0050*/  S2R R3, SR_CTAID.X ;  /* 0x0000000000037919 */ /* 0x000eea0000002500 */
[----:B------:R-:W4:Y:S08]  /*0060*/  LDC.64 R16, c[0x0][0x218] ;  /* 0x00008600ff107b82 */ /* 0x000f300000000a00 */
[----:B------:R-:W5:Y:S08]  /*0070*/  LDC.64 R18, c[0x0][0x220] ;  /* 0x00008800ff127b82 */ /* 0x000f700000000a00 */
[----:B------:R-:W5:Y:S01]  /*0080*/  LDC.64 R20, c[0x0][0x230] ;  /* 0x00008c00ff147b82 */ /* 0x000f620000000a00 */
[----:B-1----:R-:W-:-:S07]  /*0090*/  SHF.L.U32 R0, R0, 0x1, RZ ;  /* 0x0000000100007819 */ /* 0x002fce00000006ff */
[----:B------:R-:W1:Y:S01]  /*00a0*/  LDC.64 R22, c[0x0][0x238] ;  /* 0x00008e00ff167b82 */ /* 0x000e620000000a00 */
[----:B------:R-:W-:-:S04]  /*00b0*/  LOP3.LUT R0, R0, 0xfe, RZ, 0xc0, !PT ;  /* 0x000000fe00007812 */ /* 0x000fc800078ec0ff */
[----:B---3--:R-:W-:-:S03]  /*00c0*/  LEA R0, R3, R0, 0x8 ;  /* 0x0000000003007211 */ /* 0x008fc600078e40ff */
[----:B------:R-:W3:Y:S01]  /*00d0*/  LDC.64 R8, c[0x0][0x210] ;  /* 0x00008400ff087b82 */ /* 0x000ee20000000a00 */
[C---:B------:R-:W-:Y:S01]  /*00e0*/  ISETP.GE.AND P4, PT, R0.reuse, 0x1300, PT ;  /* 0x000013000000780c */ /* 0x040fe20003f86270 */
[----:B------:R-:W-:-:S05]  /*00f0*/  IMAD.HI R2, R0, 0x6bca1af3, RZ ;  /* 0x6bca1af300027827 */ /* 0x000fca00078e02ff */
[----:B------:R-:W-:-:S04]  /*0100*/  SHF.R.U32.HI R3, RZ, 0x1f, R2 ;  /* 0x0000001fff037819 */ /* 0x000fc80000011602 */
[----:B------:R-:W-:-:S05]  /*0110*/  LEA.HI.SX32 R3, R2, R3, 0x19 ;  /* 0x0000000302037211 */ /* 0x000fca00078fcaff */
[----:B------:R-:W-:-:S04]  /*0120*/  IMAD R10, R3, -0x130, R0 ;  /* 0xfffffed0030a7824 */ /* 0x000fc800078e0200 */
[----:B--2---:R-:W-:-:S05]  /*0130*/  IMAD.WIDE R12, R10, 0x4, R12 ;  /* 0x000000040a0c7825 */ /* 0x004fca00078e020c */
[----:B------:R2:W3:Y:S01]  /*0140*/  @!P4 LDG.E.EL.64 R4, desc[UR4][R12.64] ;  /* 0x000000040c04c981 */ /* 0x0004e2000c2e1b00 */
[----:B------:R-:W-:Y:S02]  /*0150*/  CS2R R2, SRZ ;  /* 0x0000000000027805 */ /* 0x000fe4000001ff00 */
[----:B------:R-:W-:Y:S01]  /*0160*/  CS2R R6, SRZ ;  /* 0x0000000000067805 */ /* 0x000fe2000001ff00 */
[----:B----4-:R-:W-:-:S04]  /*0170*/  IMAD.WIDE R16, R0, 0x4, R16 ;  /* 0x0000000400107825 */ /* 0x010fc800078e0210 */
[C---:B-----5:R-:W-:Y:S01]  /*0180*/  IMAD.WIDE R18, R10.reuse, 0x4, R18 ;  /* 0x000000040a127825 */ /* 0x060fe200078e0212 */
[----:B------:R-:W4:Y:S01]  /*0190*/  @!P4 LDG.E.64 R2, desc[UR4][R16.64] ;  /* 0x000000041002c981 */ /* 0x000f22000c1e1b00 */
[----:B--2---:R-:W-:Y:S02]  /*01a0*/  CS2R R12, SRZ ;  /* 0x00000000000c7805 */ /* 0x004fe4000001ff00 */
[C---:B0-----:R-:W-:Y:S01]  /*01b0*/  IMAD.WIDE R20, R10.reuse, 0x4, R20 ;  /* 0x000000040a147825 */ /* 0x041fe200078e0214 */
[----:B------:R-:W4:Y:S03]  /*01c0*/  @!P4 LDG.E.EL.64 R6, desc[UR4][R18.64] ;  /* 0x000000041206c981 */ /* 0x000f26000c2e1b00 */
[----:B-1----:R-:W-:Y:S01]  /*01d0*/  IMAD.WIDE R22, R10, 0x4, R22 ;  /* 0x000000040a167825 */ /* 0x002fe200078e0216 */
[----:B------:R-:W-:Y:S02]  /*01e0*/  CS2R R10, SRZ ;  /* 0x00000000000a7805 */ /* 0x000fe4000001ff00 */
[----:B------:R-:W-:Y:S01]  /*01f0*/  CS2R R14, SRZ ;  /* 0x00000000000e7805 */ /* 0x000fe2000001ff00 */
[----:B------:R-:W2:Y:S01]  /*0200*/  @!P4 LDG.E.EL.64 R12, desc[UR4][R20.64] ;  /* 0x00000004140cc981 */ /* 0x000ea2000c2e1b00 */
[----:B---3--:R-:W-:-:S03]  /*0210*/  IMAD.WIDE R8, R0, 0x4, R8 ;  /* 0x0000000400087825 */ /* 0x008fc600078e0208 */
[----:B------:R-:W2:Y:S04]  /*0220*/  @!P4 LDG.E.EL.64 R10, desc[UR4][R22.64] ;  /* 0x00000004160ac981 */ /* 0x000ea8000c2e1b00 */
[----:B------:R0:W3:Y:S02]  /*0230*/  @!P4 LDG.E.64 R14, desc[UR4][R8.64] ;  /* 0x00000004080ec981 */ /* 0x0000e4000c1e1b00 */
[----:B0-----:R-:W-:Y:S01]  /*0240*/  HFMA2.MMA R8, -RZ, RZ, 1.625, 0 ;  /* 0x3e800000ff087435 */ /* 0x001fe200000001ff */
[----:B------:R-:W-:Y:S01]  /*0250*/  FADD R4, R4, 9.9999997473787516356e-06 ;  /* 0x3727c5ac04047421 */ /* 0x000fe20000000000 */
[----:B------:R-:W-:-:S03]  /*0260*/  FADD R5, R5, 9.9999997473787516356e-06 ;  /* 0x3727c5ac05057421 */ /* 0x000fc60000000000 */
[----:B------:R-:W0:Y:S08]  /*0270*/  MUFU.SQRT R16, R4 ;  /* 0x0000000400107308 */ /* 0x000e300000002000 */
[----:B------:R1:W5:Y:S01]  /*0280*/  MUFU.SQRT R17, R5 ;  /* 0x0000000500117308 */ /* 0x0003620000002000 */
[----:B----4-:R-:W-:Y:S01]  /*0290*/  FADD R3, -R7, R3 ;  /* 0x0000000307037221 */ /* 0x010fe20000000100 */
[----:B------:R-:W-:Y:S01]  /*02a0*/  FADD R2, -R6, R2 ;  /* 0x0000000206027221 */ /* 0x000fe20000000100 */
[----:B0-----:R-:W-:-:S02]  /*02b0*/  FSETP.GT.AND P0, PT, R16, 8.50705917302346158658e+37, PT ;  /* 0x7e8000001000780b */ /* 0x001fc40003f04000 */
[----:B------:R-:W-:Y:S01]  /*02c0*/  FSETP.GEU.AND P2, PT, R16, 1.175494350822287508e-38, PT ;  /* 0x008000001000780b */ /* 0x000fe20003f4e000 */
[----:B-1----:R-:W0:Y:S01]  /*02d0*/  LDC.64 R4, c[0x0][0x240] ;  /* 0x00009000ff047b82 */ /* 0x002e220000000a00 */
[C---:B------:R-:W-:Y:S02]  /*02e0*/  FSEL R9, R8.reuse, 1, P0 ;  /* 0x3f80000008097808 */ /* 0x040fe40000000000 */
[C---:B-----5:R-:W-:Y:S02]  /*02f0*/  FSETP.GT.AND P1, PT, R17.reuse, 8.50705917302346158658e+37, PT ;  /* 0x7e8000001100780b */ /* 0x060fe40003f24000 */
[----:B------:R-:W-:Y:S02]  /*0300*/  FSETP.GEU.AND P3, PT, R17, 1.175494350822287508e-38, PT ;  /* 0x008000001100780b */ /* 0x000fe40003f6e000 */
[----:B------:R-:W-:-:S03]  /*0310*/  FSEL R8, R8, 1, P1 ;  /* 0x3f80000008087808 */ /* 0x000fc60000800000 */
[----:B------:R-:W-:Y:S02]  /*0320*/  @P0 FMUL R16, R16, 0.25 ;  /* 0x3e80000010100820 */ /* 0x000fe40000400000 */
[----:B------:R-:W-:Y:S02]  /*0330*/  @!P2 FMUL R9, R9, 16777216 ;  /* 0x4b8000000909a820 */ /* 0x000fe40000400000 */
[----:B------:R-:W-:Y:S02]  /*0340*/  @!P2 FMUL R16, R16, 16777216 ;  /* 0x4b8000001010a820 */ /* 0x000fe40000400000 */
[----:B------:R-:W-:-:S04]  /*0350*/  @P1 FMUL R17, R17, 0.25 ;  /* 0x3e80000011111820 */ /* 0x000fc80000400000 */
[----:B------:R-:W1:Y:S01]  /*0360*/  MUFU.RCP R16, R16 ;  /* 0x0000001000107308 */ /* 0x000e620000001000 */
[----:B------:R-:W-:Y:S01]  /*0370*/  @!P3 FMUL R8, R8, 16777216 ;  /* 0x4b8000000808b820 */ /* 0x000fe20000400000 */
[----:B------:R-:W-:Y:S01]  /*0380*/  @!P3 FMUL R17, R17, 16777216 ;  /* 0x4b8000001111b820 */ /* 0x000fe20000400000 */
[----:B0-----:R-:W-:-:S05]  /*0390*/  IMAD.WIDE R4, R0, 0x4, R4 ;  /* 0x0000000400047825 */ /* 0x001fca00078e0204 */
[----:B------:R-:W0:Y:S01]  /*03a0*/  MUFU.RCP R17, R17 ;  /* 0x0000001100117308 */ /* 0x000e220000001000 */
[----:B-1----:R-:W-:-:S04]  /*03b0*/  FMUL R9, R16, R9 ;  /* 0x0000000910097220 */ /* 0x002fc80000400000 */
[----:B------:R-:W-:Y:S01]  /*03c0*/  FMUL R9, R2, R9 ;  /* 0x0000000902097220 */ /* 0x000fe20000400000 */
[----:B0-----:R-:W-:-:S03]  /*03d0*/  FMUL R8, R17, R8 ;  /* 0x0000000811087220 */ /* 0x001fc60000400000 */
[----:B--2---:R-:W-:Y:S01]  /*03e0*/  FFMA R9, R9, R12, R10 ;  /* 0x0000000c09097223 */ /* 0x004fe2000000000a */
[----:B------:R-:W-:-:S03]  /*03f0*/  FMUL R8, R3, R8 ;  /* 0x0000000803087220 */ /* 0x000fc60000400000 */
[----:B---3--:R-:W-:Y:S01]  /*0400*/  FADD R14, R9, R14 ;  /* 0x0000000e090e7221 */ /* 0x008fe20000000000 */
[----:B------:R-:W-:-:S04]  /*0410*/  FFMA R8, R8, R13, R11 ;  /* 0x0000000d08087223 */ /* 0x000fc8000000000b */
[----:B------:R-:W-:Y:S01]  /*0420*/  FADD R15, R8, R15 ;  /* 0x0000000f080f7221 */ /* 0x000fe20000000000 */
[----:B------:R-:W-:Y:S06]  /*0430*/  @P4 EXIT ;  /* 0x000000000000494d */ /* 0x000fec0003800000 */
[----:B------:R-:W-:Y:S01]  /*0440*/  STG.E.64 desc[UR4][R4.64], R14 ;  /* 0x0000000e04007986 */ /* 0x000fe2000c101b04 */
[----:B------:R-:W-:Y:S05]  /*0450*/  EXIT ;  /* 0x000000000000794d */ /* 0x000fea0003800000 */
.L_x_0:
[----:B------:R-:W-:-:S00]  /*0460*/  BRA `(.L_x_0) ;  /* 0xfffffffc00fc7947 */ /* 0x000fc0000383ffff */
[----:B------:R-:W-:-:S00]  /*0470*/  NOP ;  /* 0x0000000000007918 */ /* 0x000fc00000000000 */
        /* <DEDUP_REMOVED lines=8> */
.L_x_1:


//--------------------- .nv.global.init           --------------------------
	.section	.nv.global.init,"aw",@progbits
.nv.global.init:
	.type		_$_str,@object
	.size		_$_str,(_$_str_$_2 - _$_str)
_$_str:
        /*0000*/ 	.byte	0x5f, 0x5f, 0x43, 0x55, 0x44, 0x41, 0x5f, 0x46, 0x54, 0x5a, 0x00
	.type		_$_str_$_2,@object
	.size		_$_str_$_2,(.L_1 - _$_str_$_2)
_$_str_$_2:
        /*000b*/ 	.byte	0x5f, 0x5f, 0x43, 0x55, 0x44, 0x41, 0x5f, 0x50, 0x52, 0x45, 0x43, 0x5f, 0x53, 0x51, 0x52, 0x54
        /*001b*/ 	.byte	0x00
.L_1:


//--------------------- .nv.constant0.triton_poi_fused__native_batch_norm_legit_no_training_add_47 --------------------------
	.section	.nv.constant0.triton_poi_fused__native_batch_norm_legit_no_training_add_47,"a",@progbits
	.sectionflags	@""
	.align	4
.nv.constant0.triton_poi_fused__native_batch_norm_legit_no_training_add_47:
	.zero		588
